//
// Generated by NVIDIA NVVM Compiler
//
// Compiler Build ID: CL-36424714
// Cuda compilation tools, release 13.0, V13.0.88
// Based on NVVM 20.0.0
//

.version 9.0
.target sm_100
.address_size 64

	// .globl	_Z18prod_strided_floatiiPfif

.visible .entry _Z18prod_strided_floatiiPfif(
	.param .u32 _Z18prod_strided_floatiiPfif_param_0,
	.param .u32 _Z18prod_strided_floatiiPfif_param_1,
	.param .u64 .ptr .align 1 _Z18prod_strided_floatiiPfif_param_2,
	.param .u32 _Z18prod_strided_floatiiPfif_param_3,
	.param .f32 _Z18prod_strided_floatiiPfif_param_4
)
{


	ret;

}


// ===== COMPILED SASS (sm_100) =====

	.target	sm_100

	.elftype	@"ET_EXEC"


//--------------------- .note.nv.tkinfo           --------------------------
	.section	.note.nv.tkinfo,"",@"SHT_NOTE"
	.sectionflags	@"SHF_NOTE_NV_TKINFO"
	.tkinfo
        /*0018*/ 	.word	0x00000002
        /*0030*/ 	.string	""
        /*0030*/ 	.string	"ptxas"
        /*0030*/ 	.string	"Cuda compilation tools, release 13.0, V13.0.88"
        /*0030*/ 	.string	"Build cuda_13.0.r13.0/compiler.36424714_0"
        /*0030*/ 	.string	"-arch sm_100 -m 64 "



//--------------------- .note.nv.cuinfo           --------------------------
	.section	.note.nv.cuinfo,"",@"SHT_NOTE"
	.sectionflags	@"SHF_NOTE_NV_CUINFO"
        /*0018*/ 	.short	0x0002
        /*001a*/ 	.short	0x0064
        /*001c*/ 	.short	0x0082
	.zero		2


//--------------------- .nv.info                  --------------------------
	.section	.nv.info,"",@"SHT_CUDA_INFO"
	.align	4


	//----- nvinfo : EIATTR_REGCOUNT
	.align		4
        /*0000*/ 	.byte	0x04, 0x2f
        /*0002*/ 	.short	(.L_1 - .L_0)
	.align		4
.L_0:
        /*0004*/ 	.word	index@(_Z18prod_strided_floatiiPfif)
        /*0008*/ 	.word	0x00000004


	//----- nvinfo : EIATTR_FRAME_SIZE
	.align		4
.L_1:
        /*000c*/ 	.byte	0x04, 0x11
        /*000e*/ 	.short	(.L_3 - .L_2)
	.align		4
.L_2:
        /*0010*/ 	.word	index@(_Z18prod_strided_floatiiPfif)
        /*0014*/ 	.word	0x00000000


	//----- nvinfo : EIATTR_MIN_STACK_SIZE
	.align		4
.L_3:
        /*0018*/ 	.byte	0x04, 0x12
        /*001a*/ 	.short	(.L_5 - .L_4)
	.align		4
.L_4:
        /*001c*/ 	.word	index@(_Z18prod_strided_floatiiPfif)
        /*0020*/ 	.word	0x00000000
.L_5:


//--------------------- .nv.compat                --------------------------
	.section	.nv.compat,"",@"SHT_CUDA_COMPAT_INFO"
	.align	4
        /*0000*/ 	.byte	0x02, 0x09, 0x00, 0x00, 0x02, 0x02, 0x01, 0x00, 0x02, 0x05, 0x05, 0x00, 0x03, 0x07, 0x01, 0x01
        /*0010*/ 	.byte	0x02, 0x03, 0x00, 0x00, 0x02, 0x06, 0x01, 0x00, 0x04, 0x0b, 0x08, 0x00, 0x09, 0x00, 0x00, 0x00
        /*0020*/ 	.byte	0x00, 0x00, 0x00, 0x00


//--------------------- .nv.info._Z18prod_strided_floatiiPfif --------------------------
	.section	.nv.info._Z18prod_strided_floatiiPfif,"",@"SHT_CUDA_INFO"
	.sectionflags	@""
	.align	4


	//----- nvinfo : EIATTR_CUDA_API_VERSION
	.align		4
        /*0000*/ 	.byte	0x04, 0x37
        /*0002*/ 	.short	(.L_7 - .L_6)
.L_6:
        /*0004*/ 	.word	0x00000082


	//----- nvinfo : EIATTR_KPARAM_INFO
	.align		4
.L_7:
        /*0008*/ 	.byte	0x04, 0x17
        /*000a*/ 	.short	(.L_9 - .L_8)
.L_8:
        /*000c*/ 	.word	0x00000000
        /*0010*/ 	.short	0x0004
        /*0012*/ 	.short	0x0014
        /*0014*/ 	.byte	0x00, 0xf0, 0x11, 0x00


	//----- nvinfo : EIATTR_KPARAM_INFO
	.align		4
.L_9:
        /*0018*/ 	.byte	0x04, 0x17
        /*001a*/ 	.short	(.L_11 - .L_10)
.L_10:
        /*001c*/ 	.word	0x00000000
        /*0020*/ 	.short	0x0003
        /*0022*/ 	.short	0x0010
        /*0024*/ 	.byte	0x00, 0xf0, 0x11, 0x00


	//----- nvinfo : EIATTR_KPARAM_INFO
	.align		4
.L_11:
        /*0028*/ 	.byte	0x04, 0x17
        /*002a*/ 	.short	(.L_13 - .L_12)
.L_12:
        /*002c*/ 	.word	0x00000000
        /*0030*/ 	.short	0x0002
        /*0032*/ 	.short	0x0008
        /*0034*/ 	.byte	0x00, 0xf5, 0x21, 0x00


	//----- nvinfo : EIATTR_KPARAM_INFO
	.align		4
.L_13:
        /*0038*/ 	.byte	0x04, 0x17
        /*003a*/ 	.short	(.L_15 - .L_14)
.L_14:
        /*003c*/ 	.word	0x00000000
        /*0040*/ 	.short	0x0001
        /*0042*/ 	.short	0x0004
        /*0044*/ 	.byte	0x00, 0xf0, 0x11, 0x00


	//----- nvinfo : EIATTR_KPARAM_INFO
	.align		4
.L_15:
        /*0048*/ 	.byte	0x04, 0x17
        /*004a*/ 	.short	(.L_17 - .L_16)
.L_16:
        /*004c*/ 	.word	0x00000000
        /*0050*/ 	.short	0x0000
        /*0052*/ 	.short	0x0000
        /*0054*/ 	.byte	0x00, 0xf0, 0x11, 0x00


	//----- nvinfo : EIATTR_SPARSE_MMA_MASK
	.align		4
.L_17:
        /*0058*/ 	.byte	0x03, 0x50
        /*005a*/ 	.short	0x0000


	//----- nvinfo : EIATTR_MAXREG_COUNT
	.align		4
        /*005c*/ 	.byte	0x03, 0x1b
        /*005e*/ 	.short	0x00ff


	//----- nvinfo : EIATTR_MERCURY_ISA_VERSION
	.align		4
        /*0060*/ 	.byte	0x03, 0x5f
        /*0062*/ 	.short	0x0101


	//----- nvinfo : EIATTR_VRC_CTA_INIT_COUNT
	.align		4
        /*0064*/ 	.byte	0x02, 0x4a
	.zero		1
	.zero		1


	//----- nvinfo : EIATTR_EXIT_INSTR_OFFSETS
	.align		4
        /*0068*/ 	.byte	0x04, 0x1c
        /*006a*/ 	.short	(.L_19 - .L_18)


	//   ....[0]....
.L_18:
        /*006c*/ 	.word	0x00000010


	//----- nvinfo : EIATTR_CBANK_PARAM_SIZE
	.align		4
.L_19:
        /*0070*/ 	.byte	0x03, 0x19
        /*0072*/ 	.short	0x0018


	//----- nvinfo : EIATTR_PARAM_CBANK
	.align		4
        /*0074*/ 	.byte	0x04, 0x0a
        /*0076*/ 	.short	(.L_21 - .L_20)
	.align		4
.L_20:
        /*0078*/ 	.word	index@(.nv.constant0._Z18prod_strided_floatiiPfif)
        /*007c*/ 	.short	0x0380
        /*007e*/ 	.short	0x0018


	//----- nvinfo : EIATTR_SW_WAR
	.align		4
.L_21:
        /*0080*/ 	.byte	0x04, 0x36
        /*0082*/ 	.short	(.L_23 - .L_22)
.L_22:
        /*0084*/ 	.word	0x00000008
.L_23:


//--------------------- .nv.callgraph             --------------------------
	.section	.nv.callgraph,"",@"SHT_CUDA_CALLGRAPH"
	.align	4
	.sectionentsize	8
	.align		4
        /*0000*/ 	.word	0x00000000
	.align		4
        /*0004*/ 	.word	0xffffffff
	.align		4
        /*0008*/ 	.word	0x00000000
	.align		4
        /*000c*/ 	.word	0xfffffffe
	.align		4
        /*0010*/ 	.word	0x00000000
	.align		4
        /*0014*/ 	.word	0xfffffffd
	.align		4
        /*0018*/ 	.word	0x00000000
	.align		4
        /*001c*/ 	.word	0xfffffffc


//--------------------- .text._Z18prod_strided_floatiiPfif --------------------------
	.section	.text._Z18prod_strided_floatiiPfif,"ax",@progbits
	.align	128
        .global         _Z18prod_strided_floatiiPfif
        .type           _Z18prod_strided_floatiiPfif,@function
        .size           _Z18prod_strided_floatiiPfif,(.L_x_1 - _Z18prod_strided_floatiiPfif)
        .other          _Z18prod_strided_floatiiPfif,@"STO_CUDA_ENTRY STV_DEFAULT"
_Z18prod_strided_floatiiPfif:
.text._Z18prod_strided_floatiiPfif:
[----:B------:R-:W-:Y:S01]  /*0000*/  LDC R1, c[0x0][0x37c] ;  /* 0x0000df00ff017b82 */ /* 0x000fe20000000800 */
[----:B------:R-:W-:Y:S05]  /*0010*/  EXIT ;  /* 0x000000000000794d */ /* 0x000fea0003800000 */
.L_x_0:
[----:B------:R-:W-:-:S00]  /*0020*/  BRA `(.L_x_0) ;  /* 0xfffffffc00fc7947 */ /* 0x000fc0000383ffff */
[----:B------:R-:W-:-:S00]  /*0030*/  NOP ;  /* 0x0000000000007918 */ /* 0x000fc00000000000 */
        /* <DEDUP_REMOVED lines=12> */
.L_x_1:


//--------------------- .nv.shared.reserved.0     --------------------------
	.section	.nv.shared.reserved.0,"aw",@nobits
	.weak		__nv_reservedSMEM_offset_0_alias
	.size		__nv_reservedSMEM_offset_0_alias, 0, 64
	.other		__nv_reservedSMEM_offset_0_alias,@"STO_CUDA_RESERVED_SHARED STV_DEFAULT"
__nv_reservedSMEM_offset_0_alias:
	.zero		0
	.zero		64


//--------------------- .nv.constant0._Z18prod_strided_floatiiPfif --------------------------
	.section	.nv.constant0._Z18prod_strided_floatiiPfif,"a",@progbits
	.sectionflags	@""
	.align	4
.nv.constant0._Z18prod_strided_floatiiPfif:
	.zero		920


//--------------------- SYMBOLS --------------------------

	.type		.nv.reservedSmem.offset0,@object
	.size		.nv.reservedSmem.offset0,0x4
